//
// Generated by NVIDIA NVVM Compiler
//
// Compiler Build ID: CL-36424714
// Cuda compilation tools, release 13.0, V13.0.88
// Based on NVVM 20.0.0
//

.version 9.0
.target sm_100
.address_size 64

	// .globl	_Z9my_kernelv

.visible .entry _Z9my_kernelv()
{


	ret;

}
	// .globl	_Z3addPiS_S_
.visible .entry _Z3addPiS_S_(
	.param .u64 .ptr .align 1 _Z3addPiS_S__param_0,
	.param .u64 .ptr .align 1 _Z3addPiS_S__param_1,
	.param .u64 .ptr .align 1 _Z3addPiS_S__param_2
)
{
	.reg .b32 	%r<5>;
	.reg .b64 	%rd<11>;

	ld.param.u64 	%rd1, [_Z3addPiS_S__param_0];
	ld.param.u64 	%rd2, [_Z3addPiS_S__param_1];
	ld.param.u64 	%rd3, [_Z3addPiS_S__param_2];
	cvta.to.global.u64 	%rd4, %rd3;
	cvta.to.global.u64 	%rd5, %rd2;
	cvta.to.global.u64 	%rd6, %rd1;
	mov.u32 	%r1, %tid.x;
	mul.wide.u32 	%rd7, %r1, 4;
	add.s64 	%rd8, %rd6, %rd7;
	ld.global.u32 	%r2, [%rd8];
	add.s64 	%rd9, %rd5, %rd7;
	ld.global.u32 	%r3, [%rd9];
	add.s32 	%r4, %r3, %r2;
	add.s64 	%rd10, %rd4, %rd7;
	st.global.u32 	[%rd10], %r4;
	ret;

}


// ===== COMPILED SASS (sm_100) =====

	.target	sm_100

	.elftype	@"ET_EXEC"


//--------------------- .note.nv.tkinfo           --------------------------
	.section	.note.nv.tkinfo,"",@"SHT_NOTE"
	.sectionflags	@"SHF_NOTE_NV_TKINFO"
	.tkinfo
        /*0018*/ 	.word	0x00000002
        /*0030*/ 	.string	""
        /*0030*/ 	.string	"ptxas"
        /*0030*/ 	.string	"Cuda compilation tools, release 13.0, V13.0.88"
        /*0030*/ 	.string	"Build cuda_13.0.r13.0/compiler.36424714_0"
        /*0030*/ 	.string	"-arch sm_100 -m 64 "



//--------------------- .note.nv.cuinfo           --------------------------
	.section	.note.nv.cuinfo,"",@"SHT_NOTE"
	.sectionflags	@"SHF_NOTE_NV_CUINFO"
        /*0018*/ 	.short	0x0002
        /*001a*/ 	.short	0x0064
        /*001c*/ 	.short	0x0082
	.zero		2


//--------------------- .nv.info                  --------------------------
	.section	.nv.info,"",@"SHT_CUDA_INFO"
	.align	4


	//----- nvinfo : EIATTR_REGCOUNT
	.align		4
        /*0000*/ 	.byte	0x04, 0x2f
        /*0002*/ 	.short	(.L_1 - .L_0)
	.align		4
.L_0:
        /*0004*/ 	.word	index@(_Z9my_kernelv)
        /*0008*/ 	.word	0x00000004


	//----- nvinfo : EIATTR_FRAME_SIZE
	.align		4
.L_1:
        /*000c*/ 	.byte	0x04, 0x11
        /*000e*/ 	.short	(.L_3 - .L_2)
	.align		4
.L_2:
        /*0010*/ 	.word	index@(_Z9my_kernelv)
        /*0014*/ 	.word	0x00000000


	//----- nvinfo : EIATTR_REGCOUNT
	.align		4
.L_3:
        /*0018*/ 	.byte	0x04, 0x2f
        /*001a*/ 	.short	(.L_5 - .L_4)
	.align		4
.L_4:
        /*001c*/ 	.word	index@(_Z3addPiS_S_)
        /*0020*/ 	.word	0x0000000c


	//----- nvinfo : EIATTR_FRAME_SIZE
	.align		4
.L_5:
        /*0024*/ 	.byte	0x04, 0x11
        /*0026*/ 	.short	(.L_7 - .L_6)
	.align		4
.L_6:
        /*0028*/ 	.word	index@(_Z3addPiS_S_)
        /*002c*/ 	.word	0x00000000


	//----- nvinfo : EIATTR_MIN_STACK_SIZE
	.align		4
.L_7:
        /*0030*/ 	.byte	0x04, 0x12
        /*0032*/ 	.short	(.L_9 - .L_8)
	.align		4
.L_8:
        /*0034*/ 	.word	index@(_Z3addPiS_S_)
        /*0038*/ 	.word	0x00000000


	//----- nvinfo : EIATTR_MIN_STACK_SIZE
	.align		4
.L_9:
        /*003c*/ 	.byte	0x04, 0x12
        /*003e*/ 	.short	(.L_11 - .L_10)
	.align		4
.L_10:
        /*0040*/ 	.word	index@(_Z9my_kernelv)
        /*0044*/ 	.word	0x00000000
.L_11:


//--------------------- .nv.compat                --------------------------
	.section	.nv.compat,"",@"SHT_CUDA_COMPAT_INFO"
	.align	4
        /*0000*/ 	.byte	0x02, 0x09, 0x00, 0x00, 0x02, 0x02, 0x01, 0x00, 0x02, 0x05, 0x05, 0x00, 0x03, 0x07, 0x01, 0x01
        /*0010*/ 	.byte	0x02, 0x03, 0x00, 0x00, 0x02, 0x06, 0x01, 0x00, 0x04, 0x0b, 0x08, 0x00, 0x09, 0x00, 0x00, 0x00
        /*0020*/ 	.byte	0x00, 0x00, 0x00, 0x00


//--------------------- .nv.info._Z3addPiS_S_     --------------------------
	.section	.nv.info._Z3addPiS_S_,"",@"SHT_CUDA_INFO"
	.sectionflags	@""
	.align	4


	//----- nvinfo : EIATTR_CUDA_API_VERSION
	.align		4
        /*0000*/ 	.byte	0x04, 0x37
        /*0002*/ 	.short	(.L_13 - .L_12)
.L_12:
        /*0004*/ 	.word	0x00000082


	//----- nvinfo : EIATTR_KPARAM_INFO
	.align		4
.L_13:
        /*0008*/ 	.byte	0x04, 0x17
        /*000a*/ 	.short	(.L_15 - .L_14)
.L_14:
        /*000c*/ 	.word	0x00000000
        /*0010*/ 	.short	0x0002
        /*0012*/ 	.short	0x0010
        /*0014*/ 	.byte	0x00, 0xf5, 0x21, 0x00


	//----- nvinfo : EIATTR_KPARAM_INFO
	.align		4
.L_15:
        /*0018*/ 	.byte	0x04, 0x17
        /*001a*/ 	.short	(.L_17 - .L_16)
.L_16:
        /*001c*/ 	.word	0x00000000
        /*0020*/ 	.short	0x0001
        /*0022*/ 	.short	0x0008
        /*0024*/ 	.byte	0x00, 0xf5, 0x21, 0x00


	//----- nvinfo : EIATTR_KPARAM_INFO
	.align		4
.L_17:
        /*0028*/ 	.byte	0x04, 0x17
        /*002a*/ 	.short	(.L_19 - .L_18)
.L_18:
        /*002c*/ 	.word	0x00000000
        /*0030*/ 	.short	0x0000
        /*0032*/ 	.short	0x0000
        /*0034*/ 	.byte	0x00, 0xf5, 0x21, 0x00


	//----- nvinfo : EIATTR_SPARSE_MMA_MASK
	.align		4
.L_19:
        /*0038*/ 	.byte	0x03, 0x50
        /*003a*/ 	.short	0x0000


	//----- nvinfo : EIATTR_MAXREG_COUNT
	.align		4
        /*003c*/ 	.byte	0x03, 0x1b
        /*003e*/ 	.short	0x00ff


	//----- nvinfo : EIATTR_MERCURY_ISA_VERSION
	.align		4
        /*0040*/ 	.byte	0x03, 0x5f
        /*0042*/ 	.short	0x0101


	//----- nvinfo : EIATTR_VRC_CTA_INIT_COUNT
	.align		4
        /*0044*/ 	.byte	0x02, 0x4a
	.zero		1
	.zero		1


	//----- nvinfo : EIATTR_EXIT_INSTR_OFFSETS
	.align		4
        /*0048*/ 	.byte	0x04, 0x1c
        /*004a*/ 	.short	(.L_21 - .L_20)


	//   ....[0]....
.L_20:
        /*004c*/ 	.word	0x000000d0


	//----- nvinfo : EIATTR_CBANK_PARAM_SIZE
	.align		4
.L_21:
        /*0050*/ 	.byte	0x03, 0x19
        /*0052*/ 	.short	0x0018


	//----- nvinfo : EIATTR_PARAM_CBANK
	.align		4
        /*0054*/ 	.byte	0x04, 0x0a
        /*0056*/ 	.short	(.L_23 - .L_22)
	.align		4
.L_22:
        /*0058*/ 	.word	index@(.nv.constant0._Z3addPiS_S_)
        /*005c*/ 	.short	0x0380
        /*005e*/ 	.short	0x0018


	//----- nvinfo : EIATTR_SW_WAR
	.align		4
.L_23:
        /*0060*/ 	.byte	0x04, 0x36
        /*0062*/ 	.short	(.L_25 - .L_24)
.L_24:
        /*0064*/ 	.word	0x00000008
.L_25:


//--------------------- .nv.info._Z9my_kernelv    --------------------------
	.section	.nv.info._Z9my_kernelv,"",@"SHT_CUDA_INFO"
	.sectionflags	@""
	.align	4


	//----- nvinfo : EIATTR_CUDA_API_VERSION
	.align		4
        /*0000*/ 	.byte	0x04, 0x37
        /*0002*/ 	.short	(.L_27 - .L_26)
.L_26:
        /*0004*/ 	.word	0x00000082


	//----- nvinfo : EIATTR_SPARSE_MMA_MASK
	.align		4
.L_27:
        /*0008*/ 	.byte	0x03, 0x50
        /*000a*/ 	.short	0x0000


	//----- nvinfo : EIATTR_MAXREG_COUNT
	.align		4
        /*000c*/ 	.byte	0x03, 0x1b
        /*000e*/ 	.short	0x00ff


	//----- nvinfo : EIATTR_MERCURY_ISA_VERSION
	.align		4
        /*0010*/ 	.byte	0x03, 0x5f
        /*0012*/ 	.short	0x0101


	//----- nvinfo : EIATTR_VRC_CTA_INIT_COUNT
	.align		4
        /*0014*/ 	.byte	0x02, 0x4a
	.zero		1
	.zero		1


	//----- nvinfo : EIATTR_EXIT_INSTR_OFFSETS
	.align		4
        /*0018*/ 	.byte	0x04, 0x1c
        /*001a*/ 	.short	(.L_29 - .L_28)


	//   ....[0]....
.L_28:
        /*001c*/ 	.word	0x00000010


	//----- nvinfo : EIATTR_SW_WAR
	.align		4
.L_29:
        /*0020*/ 	.byte	0x04, 0x36
        /*0022*/ 	.short	(.L_31 - .L_30)
.L_30:
        /*0024*/ 	.word	0x00000008
.L_31:


//--------------------- .nv.callgraph             --------------------------
	.section	.nv.callgraph,"",@"SHT_CUDA_CALLGRAPH"
	.align	4
	.sectionentsize	8
	.align		4
        /*0000*/ 	.word	0x00000000
	.align		4
        /*0004*/ 	.word	0xffffffff
	.align		4
        /*0008*/ 	.word	0x00000000
	.align		4
        /*000c*/ 	.word	0xfffffffe
	.align		4
        /*0010*/ 	.word	0x00000000
	.align		4
        /*0014*/ 	.word	0xfffffffd
	.align		4
        /*0018*/ 	.word	0x00000000
	.align		4
        /*001c*/ 	.word	0xfffffffc


//--------------------- .text._Z3addPiS_S_        --------------------------
	.section	.text._Z3addPiS_S_,"ax",@progbits
	.align	128
        .global         _Z3addPiS_S_
        .type           _Z3addPiS_S_,@function
        .size           _Z3addPiS_S_,(.L_x_2 - _Z3addPiS_S_)
        .other          _Z3addPiS_S_,@"STO_CUDA_ENTRY STV_DEFAULT"
_Z3addPiS_S_:
.text._Z3addPiS_S_:
[----:B------:R-:W-:Y:S01]  /*0000*/  LDC R1, c[0x0][0x37c] ;  /* 0x0000df00ff017b82 */ /* 0x000fe20000000800 */
[----:B------:R-:W0:Y:S07]  /*0010*/  S2R R9, SR_TID.X ;  /* 0x0000000000097919 */ /* 0x000e2e0000002100 */
[----:B------:R-:W0:Y:S01]  /*0020*/  LDC.64 R2, c[0x0][0x380] ;  /* 0x0000e000ff027b82 */ /* 0x000e220000000a00 */
[----:B------:R-:W1:Y:S07]  /*0030*/  LDCU.64 UR4, c[0x0][0x358] ;  /* 0x00006b00ff0477ac */ /* 0x000e6e0008000a00 */
[----:B------:R-:W2:Y:S08]  /*0040*/  LDC.64 R4, c[0x0][0x388] ;  /* 0x0000e200ff047b82 */ /* 0x000eb00000000a00 */
[----:B------:R-:W3:Y:S01]  /*0050*/  LDC.64 R6, c[0x0][0x390] ;  /* 0x0000e400ff067b82 */ /* 0x000ee20000000a00 */
[----:B0-----:R-:W-:-:S04]  /*0060*/  IMAD.WIDE.U32 R2, R9, 0x4, R2 ;  /* 0x0000000409027825 */ /* 0x001fc800078e0002 */
[C---:B--2---:R-:W-:Y:S02]  /*0070*/  IMAD.WIDE.U32 R4, R9.reuse, 0x4, R4 ;  /* 0x0000000409047825 */ /* 0x044fe400078e0004 */
[----:B-1----:R-:W2:Y:S04]  /*0080*/  LDG.E R2, desc[UR4][R2.64] ;  /* 0x0000000402027981 */ /* 0x002ea8000c1e1900 */
[----:B------:R-:W2:Y:S01]  /*0090*/  LDG.E R5, desc[UR4][R4.64] ;  /* 0x0000000404057981 */ /* 0x000ea2000c1e1900 */
[----:B---3--:R-:W-:Y:S01]  /*00a0*/  IMAD.WIDE.U32 R6, R9, 0x4, R6 ;  /* 0x0000000409067825 */ /* 0x008fe200078e0006 */
[----:B--2---:R-:W-:-:S05]  /*00b0*/  IADD3 R9, PT, PT, R2, R5, RZ ;  /* 0x0000000502097210 */ /* 0x004fca0007ffe0ff */
[----:B------:R-:W-:Y:S01]  /*00c0*/  STG.E desc[UR4][R6.64], R9 ;  /* 0x0000000906007986 */ /* 0x000fe2000c101904 */
[----:B------:R-:W-:Y:S05]  /*00d0*/  EXIT ;  /* 0x000000000000794d */ /* 0x000fea0003800000 */
.L_x_0:
[----:B------:R-:W-:-:S00]  /*00e0*/  BRA `(.L_x_0) ;  /* 0xfffffffc00fc7947 */ /* 0x000fc0000383ffff */
[----:B------:R-:W-:-:S00]  /*00f0*/  NOP ;  /* 0x0000000000007918 */ /* 0x000fc00000000000 */
        /* <DEDUP_REMOVED lines=8> */
.L_x_2:


//--------------------- .text._Z9my_kernelv       --------------------------
	.section	.text._Z9my_kernelv,"ax",@progbits
	.align	128
        .global         _Z9my_kernelv
        .type           _Z9my_kernelv,@function
        .size           _Z9my_kernelv,(.L_x_3 - _Z9my_kernelv)
        .other          _Z9my_kernelv,@"STO_CUDA_ENTRY STV_DEFAULT"
_Z9my_kernelv:
.text._Z9my_kernelv:
[----:B------:R-:W-:Y:S01]  /*0000*/  LDC R1, c[0x0][0x37c] ;  /* 0x0000df00ff017b82 */ /* 0x000fe20000000800 */
[----:B------:R-:W-:Y:S05]  /*0010*/  EXIT ;  /* 0x000000000000794d */ /* 0x000fea0003800000 */
.L_x_1:
        /* <DEDUP_REMOVED lines=14> */
.L_x_3:


//--------------------- .nv.shared.reserved.0     --------------------------
	.section	.nv.shared.reserved.0,"aw",@nobits
	.weak		__nv_reservedSMEM_offset_0_alias
	.size		__nv_reservedSMEM_offset_0_alias, 0, 64
	.other		__nv_reservedSMEM_offset_0_alias,@"STO_CUDA_RESERVED_SHARED STV_DEFAULT"
__nv_reservedSMEM_offset_0_alias:
	.zero		0
	.zero		64


//--------------------- .nv.constant0._Z3addPiS_S_ --------------------------
	.section	.nv.constant0._Z3addPiS_S_,"a",@progbits
	.sectionflags	@""
	.align	4
.nv.constant0._Z3addPiS_S_:
	.zero		920


//--------------------- .nv.constant0._Z9my_kernelv --------------------------
	.section	.nv.constant0._Z9my_kernelv,"a",@progbits
	.sectionflags	@""
	.align	4
.nv.constant0._Z9my_kernelv:
	.zero		896


//--------------------- SYMBOLS --------------------------

	.type		.nv.reservedSmem.offset0,@object
	.size		.nv.reservedSmem.offset0,0x4
